//
// Generated by NVIDIA NVVM Compiler
//
// Compiler Build ID: CL-36424714
// Cuda compilation tools, release 13.0, V13.0.88
// Based on NVVM 20.0.0
//

.version 9.0
.target sm_100
.address_size 64

	// .globl	_Z15kernel_functionPcS_i

.visible .entry _Z15kernel_functionPcS_i(
	.param .u64 .ptr .align 1 _Z15kernel_functionPcS_i_param_0,
	.param .u64 .ptr .align 1 _Z15kernel_functionPcS_i_param_1,
	.param .u32 _Z15kernel_functionPcS_i_param_2
)
{
	.reg .pred 	%p<2>;
	.reg .b16 	%rs<34>;
	.reg .b32 	%r<7>;
	.reg .b64 	%rd<8>;

	ld.param.u64 	%rd1, [_Z15kernel_functionPcS_i_param_0];
	ld.param.u64 	%rd2, [_Z15kernel_functionPcS_i_param_1];
	ld.param.u32 	%r2, [_Z15kernel_functionPcS_i_param_2];
	mov.u32 	%r3, %ctaid.x;
	mov.u32 	%r4, %ntid.x;
	mov.u32 	%r5, %tid.x;
	mad.lo.s32 	%r1, %r3, %r4, %r5;
	setp.ge.s32 	%p1, %r1, %r2;
	@%p1 bra 	$L__BB0_2;
	cvta.to.global.u64 	%rd3, %rd1;
	cvta.to.global.u64 	%rd4, %rd2;
	shl.b32 	%r6, %r1, 5;
	cvt.s64.s32 	%rd5, %r6;
	add.s64 	%rd6, %rd4, %rd5;
	add.s64 	%rd7, %rd3, %rd5;
	ld.global.u8 	%rs1, [%rd7];
	st.global.u8 	[%rd6+31], %rs1;
	ld.global.u8 	%rs2, [%rd7+1];
	st.global.u8 	[%rd6+30], %rs2;
	ld.global.u8 	%rs3, [%rd7+2];
	st.global.u8 	[%rd6+29], %rs3;
	ld.global.u8 	%rs4, [%rd7+3];
	st.global.u8 	[%rd6+28], %rs4;
	ld.global.u8 	%rs5, [%rd7+4];
	st.global.u8 	[%rd6+27], %rs5;
	ld.global.u8 	%rs6, [%rd7+5];
	st.global.u8 	[%rd6+26], %rs6;
	ld.global.u8 	%rs7, [%rd7+6];
	st.global.u8 	[%rd6+25], %rs7;
	ld.global.u8 	%rs8, [%rd7+7];
	st.global.u8 	[%rd6+24], %rs8;
	ld.global.u8 	%rs9, [%rd7+8];
	st.global.u8 	[%rd6+23], %rs9;
	ld.global.u8 	%rs10, [%rd7+9];
	st.global.u8 	[%rd6+22], %rs10;
	ld.global.u8 	%rs11, [%rd7+10];
	st.global.u8 	[%rd6+21], %rs11;
	ld.global.u8 	%rs12, [%rd7+11];
	st.global.u8 	[%rd6+20], %rs12;
	ld.global.u8 	%rs13, [%rd7+12];
	st.global.u8 	[%rd6+19], %rs13;
	ld.global.u8 	%rs14, [%rd7+13];
	st.global.u8 	[%rd6+18], %rs14;
	ld.global.u8 	%rs15, [%rd7+14];
	st.global.u8 	[%rd6+17], %rs15;
	ld.global.u8 	%rs16, [%rd7+15];
	st.global.u8 	[%rd6+16], %rs16;
	ld.global.u8 	%rs17, [%rd7+16];
	st.global.u8 	[%rd6+15], %rs17;
	ld.global.u8 	%rs18, [%rd7+17];
	st.global.u8 	[%rd6+14], %rs18;
	ld.global.u8 	%rs19, [%rd7+18];
	st.global.u8 	[%rd6+13], %rs19;
	ld.global.u8 	%rs20, [%rd7+19];
	st.global.u8 	[%rd6+12], %rs20;
	ld.global.u8 	%rs21, [%rd7+20];
	st.global.u8 	[%rd6+11], %rs21;
	ld.global.u8 	%rs22, [%rd7+21];
	st.global.u8 	[%rd6+10], %rs22;
	ld.global.u8 	%rs23, [%rd7+22];
	st.global.u8 	[%rd6+9], %rs23;
	ld.global.u8 	%rs24, [%rd7+23];
	st.global.u8 	[%rd6+8], %rs24;
	ld.global.u8 	%rs25, [%rd7+24];
	st.global.u8 	[%rd6+7], %rs25;
	ld.global.u8 	%rs26, [%rd7+25];
	st.global.u8 	[%rd6+6], %rs26;
	ld.global.u8 	%rs27, [%rd7+26];
	st.global.u8 	[%rd6+5], %rs27;
	ld.global.u8 	%rs28, [%rd7+27];
	st.global.u8 	[%rd6+4], %rs28;
	ld.global.u8 	%rs29, [%rd7+28];
	st.global.u8 	[%rd6+3], %rs29;
	ld.global.u8 	%rs30, [%rd7+29];
	st.global.u8 	[%rd6+2], %rs30;
	ld.global.u8 	%rs31, [%rd7+30];
	st.global.u8 	[%rd6+1], %rs31;
	ld.global.u8 	%rs32, [%rd7+31];
	st.global.u8 	[%rd6], %rs32;
	mov.b16 	%rs33, 0;
	st.global.u8 	[%rd6+32], %rs33;
$L__BB0_2:
	ret;

}


// ===== COMPILED SASS (sm_100) =====

	.target	sm_100

	.elftype	@"ET_EXEC"


//--------------------- .note.nv.tkinfo           --------------------------
	.section	.note.nv.tkinfo,"",@"SHT_NOTE"
	.sectionflags	@"SHF_NOTE_NV_TKINFO"
	.tkinfo
        /*0018*/ 	.word	0x00000002
        /*0030*/ 	.string	""
        /*0030*/ 	.string	"ptxas"
        /*0030*/ 	.string	"Cuda compilation tools, release 13.0, V13.0.88"
        /*0030*/ 	.string	"Build cuda_13.0.r13.0/compiler.36424714_0"
        /*0030*/ 	.string	"-arch sm_100 -m 64 "



//--------------------- .note.nv.cuinfo           --------------------------
	.section	.note.nv.cuinfo,"",@"SHT_NOTE"
	.sectionflags	@"SHF_NOTE_NV_CUINFO"
        /*0018*/ 	.short	0x0002
        /*001a*/ 	.short	0x0064
        /*001c*/ 	.short	0x0082
	.zero		2


//--------------------- .nv.info                  --------------------------
	.section	.nv.info,"",@"SHT_CUDA_INFO"
	.align	4


	//----- nvinfo : EIATTR_REGCOUNT
	.align		4
        /*0000*/ 	.byte	0x04, 0x2f
        /*0002*/ 	.short	(.L_1 - .L_0)
	.align		4
.L_0:
        /*0004*/ 	.word	index@(_Z15kernel_functionPcS_i)
        /*0008*/ 	.word	0x00000014


	//----- nvinfo : EIATTR_FRAME_SIZE
	.align		4
.L_1:
        /*000c*/ 	.byte	0x04, 0x11
        /*000e*/ 	.short	(.L_3 - .L_2)
	.align		4
.L_2:
        /*0010*/ 	.word	index@(_Z15kernel_functionPcS_i)
        /*0014*/ 	.word	0x00000000


	//----- nvinfo : EIATTR_MIN_STACK_SIZE
	.align		4
.L_3:
        /*0018*/ 	.byte	0x04, 0x12
        /*001a*/ 	.short	(.L_5 - .L_4)
	.align		4
.L_4:
        /*001c*/ 	.word	index@(_Z15kernel_functionPcS_i)
        /*0020*/ 	.word	0x00000000
.L_5:


//--------------------- .nv.compat                --------------------------
	.section	.nv.compat,"",@"SHT_CUDA_COMPAT_INFO"
	.align	4
        /*0000*/ 	.byte	0x02, 0x09, 0x00, 0x00, 0x02, 0x02, 0x01, 0x00, 0x02, 0x05, 0x05, 0x00, 0x03, 0x07, 0x01, 0x01
        /*0010*/ 	.byte	0x02, 0x03, 0x00, 0x00, 0x02, 0x06, 0x01, 0x00, 0x04, 0x0b, 0x08, 0x00, 0x09, 0x00, 0x00, 0x00
        /*0020*/ 	.byte	0x00, 0x00, 0x00, 0x00


//--------------------- .nv.info._Z15kernel_functionPcS_i --------------------------
	.section	.nv.info._Z15kernel_functionPcS_i,"",@"SHT_CUDA_INFO"
	.sectionflags	@""
	.align	4


	//----- nvinfo : EIATTR_CUDA_API_VERSION
	.align		4
        /*0000*/ 	.byte	0x04, 0x37
        /*0002*/ 	.short	(.L_7 - .L_6)
.L_6:
        /*0004*/ 	.word	0x00000082


	//----- nvinfo : EIATTR_KPARAM_INFO
	.align		4
.L_7:
        /*0008*/ 	.byte	0x04, 0x17
        /*000a*/ 	.short	(.L_9 - .L_8)
.L_8:
        /*000c*/ 	.word	0x00000000
        /*0010*/ 	.short	0x0002
        /*0012*/ 	.short	0x0010
        /*0014*/ 	.byte	0x00, 0xf0, 0x11, 0x00


	//----- nvinfo : EIATTR_KPARAM_INFO
	.align		4
.L_9:
        /*0018*/ 	.byte	0x04, 0x17
        /*001a*/ 	.short	(.L_11 - .L_10)
.L_10:
        /*001c*/ 	.word	0x00000000
        /*0020*/ 	.short	0x0001
        /*0022*/ 	.short	0x0008
        /*0024*/ 	.byte	0x00, 0xf5, 0x21, 0x00


	//----- nvinfo : EIATTR_KPARAM_INFO
	.align		4
.L_11:
        /*0028*/ 	.byte	0x04, 0x17
        /*002a*/ 	.short	(.L_13 - .L_12)
.L_12:
        /*002c*/ 	.word	0x00000000
        /*0030*/ 	.short	0x0000
        /*0032*/ 	.short	0x0000
        /*0034*/ 	.byte	0x00, 0xf5, 0x21, 0x00


	//----- nvinfo : EIATTR_SPARSE_MMA_MASK
	.align		4
.L_13:
        /*0038*/ 	.byte	0x03, 0x50
        /*003a*/ 	.short	0x0000


	//----- nvinfo : EIATTR_MAXREG_COUNT
	.align		4
        /*003c*/ 	.byte	0x03, 0x1b
        /*003e*/ 	.short	0x00ff


	//----- nvinfo : EIATTR_MERCURY_ISA_VERSION
	.align		4
        /*0040*/ 	.byte	0x03, 0x5f
        /*0042*/ 	.short	0x0101


	//----- nvinfo : EIATTR_VRC_CTA_INIT_COUNT
	.align		4
        /*0044*/ 	.byte	0x02, 0x4a
	.zero		1
	.zero		1


	//----- nvinfo : EIATTR_EXIT_INSTR_OFFSETS
	.align		4
        /*0048*/ 	.byte	0x04, 0x1c
        /*004a*/ 	.short	(.L_15 - .L_14)


	//   ....[0]....
.L_14:
        /*004c*/ 	.word	0x00000070


	//   ....[1]....
        /*0050*/ 	.word	0x00000510


	//----- nvinfo : EIATTR_CBANK_PARAM_SIZE
	.align		4
.L_15:
        /*0054*/ 	.byte	0x03, 0x19
        /*0056*/ 	.short	0x0014


	//----- nvinfo : EIATTR_PARAM_CBANK
	.align		4
        /*0058*/ 	.byte	0x04, 0x0a
        /*005a*/ 	.short	(.L_17 - .L_16)
	.align		4
.L_16:
        /*005c*/ 	.word	index@(.nv.constant0._Z15kernel_functionPcS_i)
        /*0060*/ 	.short	0x0380
        /*0062*/ 	.short	0x0014


	//----- nvinfo : EIATTR_SW_WAR
	.align		4
.L_17:
        /*0064*/ 	.byte	0x04, 0x36
        /*0066*/ 	.short	(.L_19 - .L_18)
.L_18:
        /*0068*/ 	.word	0x00000008
.L_19:


//--------------------- .nv.callgraph             --------------------------
	.section	.nv.callgraph,"",@"SHT_CUDA_CALLGRAPH"
	.align	4
	.sectionentsize	8
	.align		4
        /*0000*/ 	.word	0x00000000
	.align		4
        /*0004*/ 	.word	0xffffffff
	.align		4
        /*0008*/ 	.word	0x00000000
	.align		4
        /*000c*/ 	.word	0xfffffffe
	.align		4
        /*0010*/ 	.word	0x00000000
	.align		4
        /*0014*/ 	.word	0xfffffffd
	.align		4
        /*0018*/ 	.word	0x00000000
	.align		4
        /*001c*/ 	.word	0xfffffffc


//--------------------- .text._Z15kernel_functionPcS_i --------------------------
	.section	.text._Z15kernel_functionPcS_i,"ax",@progbits
	.align	128
        .global         _Z15kernel_functionPcS_i
        .type           _Z15kernel_functionPcS_i,@function
        .size           _Z15kernel_functionPcS_i,(.L_x_1 - _Z15kernel_functionPcS_i)
        .other          _Z15kernel_functionPcS_i,@"STO_CUDA_ENTRY STV_DEFAULT"
_Z15kernel_functionPcS_i:
.text._Z15kernel_functionPcS_i:
[----:B------:R-:W-:Y:S01]  /*0000*/  LDC R1, c[0x0][0x37c] ;  /* 0x0000df00ff017b82 */ /* 0x000fe20000000800 */
[----:B------:R-:W0:Y:S07]  /*0010*/  S2R R3, SR_TID.X ;  /* 0x0000000000037919 */ /* 0x000e2e0000002100 */
[----:B------:R-:W0:Y:S01]  /*0020*/  S2UR UR4, SR_CTAID.X ;  /* 0x00000000000479c3 */ /* 0x000e220000002500 */
[----:B------:R-:W1:Y:S07]  /*0030*/  LDCU UR5, c[0x0][0x390] ;  /* 0x00007200ff0577ac */ /* 0x000e6e0008000800 */
[----:B------:R-:W0:Y:S02]  /*0040*/  LDC R0, c[0x0][0x360] ;  /* 0x0000d800ff007b82 */ /* 0x000e240000000800 */
[----:B0-----:R-:W-:-:S05]  /*0050*/  IMAD R0, R0, UR4, R3 ;  /* 0x0000000400007c24 */ /* 0x001fca000f8e0203 */
[----:B-1----:R-:W-:-:S13]  /*0060*/  ISETP.GE.AND P0, PT, R0, UR5, PT ;  /* 0x0000000500007c0c */ /* 0x002fda000bf06270 */
[----:B------:R-:W-:Y:S05]  /*0070*/  @P0 EXIT ;  /* 0x000000000000094d */ /* 0x000fea0003800000 */
[----:B------:R-:W0:Y:S01]  /*0080*/  LDCU.128 UR8, c[0x0][0x380] ;  /* 0x00007000ff0877ac */ /* 0x000e220008000c00 */
[----:B------:R-:W-:Y:S01]  /*0090*/  IMAD.SHL.U32 R0, R0, 0x20, RZ ;  /* 0x0000002000007824 */ /* 0x000fe200078e00ff */
[----:B------:R-:W1:Y:S04]  /*00a0*/  LDCU.64 UR4, c[0x0][0x358] ;  /* 0x00006b00ff0477ac */ /* 0x000e680008000a00 */
[----:B------:R-:W-:Y:S02]  /*00b0*/  SHF.R.S32.HI R5, RZ, 0x1f, R0 ;  /* 0x0000001fff057819 */ /* 0x000fe40000011400 */
[----:B0-----:R-:W-:-:S04]  /*00c0*/  IADD3 R2, P0, PT, R0, UR8, RZ ;  /* 0x0000000800027c10 */ /* 0x001fc8000ff1e0ff */
[----:B------:R-:W-:-:S05]  /*00d0*/  IADD3.X R3, PT, PT, R5, UR9, RZ, P0, !PT ;  /* 0x0000000905037c10 */ /* 0x000fca00087fe4ff */
[----:B-1----:R-:W2:Y:S01]  /*00e0*/  LDG.E.U8 R7, desc[UR4][R2.64] ;  /* 0x0000000402077981 */ /* 0x002ea2000c1e1100 */
[----:B------:R-:W-:-:S04]  /*00f0*/  IADD3 R4, P0, PT, R0, UR10, RZ ;  /* 0x0000000a00047c10 */ /* 0x000fc8000ff1e0ff */
[----:B------:R-:W-:-:S05]  /*0100*/  IADD3.X R5, PT, PT, R5, UR11, RZ, P0, !PT ;  /* 0x0000000b05057c10 */ /* 0x000fca00087fe4ff */
[----:B--2---:R0:W-:Y:S04]  /*0110*/  STG.E.U8 desc[UR4][R4.64+0x1f], R7 ;  /* 0x00001f0704007986 */ /* 0x0041e8000c101104 */
[----:B------:R-:W2:Y:S04]  /*0120*/  LDG.E.U8 R9, desc[UR4][R2.64+0x1] ;  /* 0x0000010402097981 */ /* 0x000ea8000c1e1100 */
[----:B--2---:R1:W-:Y:S04]  /*0130*/  STG.E.U8 desc[UR4][R4.64+0x1e], R9 ;  /* 0x00001e0904007986 */ /* 0x0043e8000c101104 */
[----:B------:R-:W2:Y:S04]  /*0140*/  LDG.E.U8 R11, desc[UR4][R2.64+0x2] ;  /* 0x00000204020b7981 */ /* 0x000ea8000c1e1100 */
[----:B--2---:R2:W-:Y:S04]  /*0150*/  STG.E.U8 desc[UR4][R4.64+0x1d], R11 ;  /* 0x00001d0b04007986 */ /* 0x0045e8000c101104 */
[----:B------:R-:W3:Y:S04]  /*0160*/  LDG.E.U8 R13, desc[UR4][R2.64+0x3] ;  /* 0x00000304020d7981 */ /* 0x000ee8000c1e1100 */
[----:B---3--:R3:W-:Y:S04]  /*0170*/  STG.E.U8 desc[UR4][R4.64+0x1c], R13 ;  /* 0x00001c0d04007986 */ /* 0x0087e8000c101104 */
[----:B------:R-:W4:Y:S04]  /*0180*/  LDG.E.U8 R15, desc[UR4][R2.64+0x4] ;  /* 0x00000404020f7981 */ /* 0x000f28000c1e1100 */
[----:B----4-:R4:W-:Y:S04]  /*0190*/  STG.E.U8 desc[UR4][R4.64+0x1b], R15 ;  /* 0x00001b0f04007986 */ /* 0x0109e8000c101104 */
[----:B------:R-:W5:Y:S04]  /*01a0*/  LDG.E.U8 R17, desc[UR4][R2.64+0x5] ;  /* 0x0000050402117981 */ /* 0x000f68000c1e1100 */
[----:B-----5:R5:W-:Y:S04]  /*01b0*/  STG.E.U8 desc[UR4][R4.64+0x1a], R17 ;  /* 0x00001a1104007986 */ /* 0x020be8000c101104 */
[----:B0-----:R-:W2:Y:S04]  /*01c0*/  LDG.E.U8 R7, desc[UR4][R2.64+0x6] ;  /* 0x0000060402077981 */ /* 0x001ea8000c1e1100 */
[----:B--2---:R0:W-:Y:S04]  /*01d0*/  STG.E.U8 desc[UR4][R4.64+0x19], R7 ;  /* 0x0000190704007986 */ /* 0x0041e8000c101104 */
[----:B-1----:R-:W2:Y:S04]  /*01e0*/  LDG.E.U8 R9, desc[UR4][R2.64+0x7] ;  /* 0x0000070402097981 */ /* 0x002ea8000c1e1100 */
[----:B--2---:R1:W-:Y:S04]  /*01f0*/  STG.E.U8 desc[UR4][R4.64+0x18], R9 ;  /* 0x0000180904007986 */ /* 0x0043e8000c101104 */
[----:B------:R-:W2:Y:S04]  /*0200*/  LDG.E.U8 R11, desc[UR4][R2.64+0x8] ;  /* 0x00000804020b7981 */ /* 0x000ea8000c1e1100 */
[----:B--2---:R2:W-:Y:S04]  /*0210*/  STG.E.U8 desc[UR4][R4.64+0x17], R11 ;  /* 0x0000170b04007986 */ /* 0x0045e8000c101104 */
[----:B---3--:R-:W3:Y:S04]  /*0220*/  LDG.E.U8 R13, desc[UR4][R2.64+0x9] ;  /* 0x00000904020d7981 */ /* 0x008ee8000c1e1100 */
[----:B---3--:R3:W-:Y:S04]  /*0230*/  STG.E.U8 desc[UR4][R4.64+0x16], R13 ;  /* 0x0000160d04007986 */ /* 0x0087e8000c101104 */
[----:B----4-:R-:W4:Y:S04]  /*0240*/  LDG.E.U8 R15, desc[UR4][R2.64+0xa] ;  /* 0x00000a04020f7981 */ /* 0x010f28000c1e1100 */
[----:B----4-:R4:W-:Y:S04]  /*0250*/  STG.E.U8 desc[UR4][R4.64+0x15], R15 ;  /* 0x0000150f04007986 */ /* 0x0109e8000c101104 */
[----:B-----5:R-:W5:Y:S04]  /*0260*/  LDG.E.U8 R17, desc[UR4][R2.64+0xb] ;  /* 0x00000b0402117981 */ /* 0x020f68000c1e1100 */
        /* <DEDUP_REMOVED lines=30> */
[----:B--2---:R-:W-:Y:S04]  /*0450*/  STG.E.U8 desc[UR4][R4.64+0x5], R11 ;  /* 0x0000050b04007986 */ /* 0x004fe8000c101104 */
[----:B---3--:R-:W2:Y:S04]  /*0460*/  LDG.E.U8 R13, desc[UR4][R2.64+0x1b] ;  /* 0x00001b04020d7981 */ /* 0x008ea8000c1e1100 */
[----:B--2---:R-:W-:Y:S04]  /*0470*/  STG.E.U8 desc[UR4][R4.64+0x4], R13 ;  /* 0x0000040d04007986 */ /* 0x004fe8000c101104 */
[----:B----4-:R-:W2:Y:S04]  /*0480*/  LDG.E.U8 R15, desc[UR4][R2.64+0x1c] ;  /* 0x00001c04020f7981 */ /* 0x010ea8000c1e1100 */
[----:B--2---:R-:W-:Y:S04]  /*0490*/  STG.E.U8 desc[UR4][R4.64+0x3], R15 ;  /* 0x0000030f04007986 */ /* 0x004fe8000c101104 */
[----:B-----5:R-:W2:Y:S04]  /*04a0*/  LDG.E.U8 R17, desc[UR4][R2.64+0x1d] ;  /* 0x00001d0402117981 */ /* 0x020ea8000c1e1100 */
[----:B--2---:R-:W-:Y:S04]  /*04b0*/  STG.E.U8 desc[UR4][R4.64+0x2], R17 ;  /* 0x0000021104007986 */ /* 0x004fe8000c101104 */
[----:B0-----:R-:W2:Y:S04]  /*04c0*/  LDG.E.U8 R7, desc[UR4][R2.64+0x1e] ;  /* 0x00001e0402077981 */ /* 0x001ea8000c1e1100 */
[----:B--2---:R-:W-:Y:S04]  /*04d0*/  STG.E.U8 desc[UR4][R4.64+0x1], R7 ;  /* 0x0000010704007986 */ /* 0x004fe8000c101104 */
[----:B-1----:R-:W2:Y:S04]  /*04e0*/  LDG.E.U8 R9, desc[UR4][R2.64+0x1f] ;  /* 0x00001f0402097981 */ /* 0x002ea8000c1e1100 */
[----:B------:R-:W-:Y:S04]  /*04f0*/  STG.E.U8 desc[UR4][R4.64+0x20], RZ ;  /* 0x000020ff04007986 */ /* 0x000fe8000c101104 */
[----:B--2---:R-:W-:Y:S01]  /*0500*/  STG.E.U8 desc[UR4][R4.64], R9 ;  /* 0x0000000904007986 */ /* 0x004fe2000c101104 */
[----:B------:R-:W-:Y:S05]  /*0510*/  EXIT ;  /* 0x000000000000794d */ /* 0x000fea0003800000 */
.L_x_0:
[----:B------:R-:W-:-:S00]  /*0520*/  BRA `(.L_x_0) ;  /* 0xfffffffc00fc7947 */ /* 0x000fc0000383ffff */
[----:B------:R-:W-:-:S00]  /*0530*/  NOP ;  /* 0x0000000000007918 */ /* 0x000fc00000000000 */
        /* <DEDUP_REMOVED lines=12> */
.L_x_1:


//--------------------- .nv.shared.reserved.0     --------------------------
	.section	.nv.shared.reserved.0,"aw",@nobits
	.weak		__nv_reservedSMEM_offset_0_alias
	.size		__nv_reservedSMEM_offset_0_alias, 0, 64
	.other		__nv_reservedSMEM_offset_0_alias,@"STO_CUDA_RESERVED_SHARED STV_DEFAULT"
__nv_reservedSMEM_offset_0_alias:
	.zero		0
	.zero		64


//--------------------- .nv.constant0._Z15kernel_functionPcS_i --------------------------
	.section	.nv.constant0._Z15kernel_functionPcS_i,"a",@progbits
	.sectionflags	@""
	.align	4
.nv.constant0._Z15kernel_functionPcS_i:
	.zero		916


//--------------------- SYMBOLS --------------------------

	.type		.nv.reservedSmem.offset0,@object
	.size		.nv.reservedSmem.offset0,0x4
